//
// Generated by NVIDIA NVVM Compiler
//
// Compiler Build ID: CL-36424714
// Cuda compilation tools, release 13.0, V13.0.88
// Based on NVVM 20.0.0
//

.version 9.0
.target sm_100
.address_size 64

	// .globl	_Z31sub_relaxed_device_non_volatilePii

.visible .entry _Z31sub_relaxed_device_non_volatilePii(
	.param .u64 .ptr .align 1 _Z31sub_relaxed_device_non_volatilePii_param_0,
	.param .u32 _Z31sub_relaxed_device_non_volatilePii_param_1
)
{
	.reg .pred 	%p<2>;
	.reg .b32 	%r<4>;
	.reg .b64 	%rd<3>;

	ld.param.u64 	%rd1, [_Z31sub_relaxed_device_non_volatilePii_param_0];
	ld.param.u32 	%r1, [_Z31sub_relaxed_device_non_volatilePii_param_1];
	setp.eq.s32 	%p1, %r1, 0;
	@%p1 bra 	$L__BB0_2;
	neg.s32 	%r3, %r1;
	// begin inline asm
	atom.add.relaxed.gpu.s32 %r2,[%rd1],%r3;
	// end inline asm
$L__BB0_2:
	ret;

}


// ===== COMPILED SASS (sm_100) =====

	.target	sm_100

	.elftype	@"ET_EXEC"


//--------------------- .note.nv.tkinfo           --------------------------
	.section	.note.nv.tkinfo,"",@"SHT_NOTE"
	.sectionflags	@"SHF_NOTE_NV_TKINFO"
	.tkinfo
        /*0018*/ 	.word	0x00000002
        /*0030*/ 	.string	""
        /*0030*/ 	.string	"ptxas"
        /*0030*/ 	.string	"Cuda compilation tools, release 13.0, V13.0.88"
        /*0030*/ 	.string	"Build cuda_13.0.r13.0/compiler.36424714_0"
        /*0030*/ 	.string	"-arch sm_100 -m 64 "



//--------------------- .note.nv.cuinfo           --------------------------
	.section	.note.nv.cuinfo,"",@"SHT_NOTE"
	.sectionflags	@"SHF_NOTE_NV_CUINFO"
        /*0018*/ 	.short	0x0002
        /*001a*/ 	.short	0x0064
        /*001c*/ 	.short	0x0082
	.zero		2


//--------------------- .nv.info                  --------------------------
	.section	.nv.info,"",@"SHT_CUDA_INFO"
	.align	4


	//----- nvinfo : EIATTR_REGCOUNT
	.align		4
        /*0000*/ 	.byte	0x04, 0x2f
        /*0002*/ 	.short	(.L_1 - .L_0)
	.align		4
.L_0:
        /*0004*/ 	.word	index@(_Z31sub_relaxed_device_non_volatilePii)
        /*0008*/ 	.word	0x00000008


	//----- nvinfo : EIATTR_FRAME_SIZE
	.align		4
.L_1:
        /*000c*/ 	.byte	0x04, 0x11
        /*000e*/ 	.short	(.L_3 - .L_2)
	.align		4
.L_2:
        /*0010*/ 	.word	index@(_Z31sub_relaxed_device_non_volatilePii)
        /*0014*/ 	.word	0x00000000


	//----- nvinfo : EIATTR_MIN_STACK_SIZE
	.align		4
.L_3:
        /*0018*/ 	.byte	0x04, 0x12
        /*001a*/ 	.short	(.L_5 - .L_4)
	.align		4
.L_4:
        /*001c*/ 	.word	index@(_Z31sub_relaxed_device_non_volatilePii)
        /*0020*/ 	.word	0x00000000
.L_5:


//--------------------- .nv.compat                --------------------------
	.section	.nv.compat,"",@"SHT_CUDA_COMPAT_INFO"
	.align	4
        /*0000*/ 	.byte	0x02, 0x09, 0x00, 0x00, 0x02, 0x02, 0x01, 0x00, 0x02, 0x05, 0x05, 0x00, 0x03, 0x07, 0x01, 0x01
        /*0010*/ 	.byte	0x02, 0x03, 0x00, 0x00, 0x02, 0x06, 0x01, 0x00, 0x04, 0x0b, 0x08, 0x00, 0x09, 0x00, 0x00, 0x00
        /*0020*/ 	.byte	0x00, 0x00, 0x00, 0x00


//--------------------- .nv.info._Z31sub_relaxed_device_non_volatilePii --------------------------
	.section	.nv.info._Z31sub_relaxed_device_non_volatilePii,"",@"SHT_CUDA_INFO"
	.sectionflags	@""
	.align	4


	//----- nvinfo : EIATTR_CUDA_API_VERSION
	.align		4
        /*0000*/ 	.byte	0x04, 0x37
        /*0002*/ 	.short	(.L_7 - .L_6)
.L_6:
        /*0004*/ 	.word	0x00000082


	//----- nvinfo : EIATTR_KPARAM_INFO
	.align		4
.L_7:
        /*0008*/ 	.byte	0x04, 0x17
        /*000a*/ 	.short	(.L_9 - .L_8)
.L_8:
        /*000c*/ 	.word	0x00000000
        /*0010*/ 	.short	0x0001
        /*0012*/ 	.short	0x0008
        /*0014*/ 	.byte	0x00, 0xf0, 0x11, 0x00


	//----- nvinfo : EIATTR_KPARAM_INFO
	.align		4
.L_9:
        /*0018*/ 	.byte	0x04, 0x17
        /*001a*/ 	.short	(.L_11 - .L_10)
.L_10:
        /*001c*/ 	.word	0x00000000
        /*0020*/ 	.short	0x0000
        /*0022*/ 	.short	0x0000
        /*0024*/ 	.byte	0x00, 0xf5, 0x21, 0x00


	//----- nvinfo : EIATTR_SPARSE_MMA_MASK
	.align		4
.L_11:
        /*0028*/ 	.byte	0x03, 0x50
        /*002a*/ 	.short	0x0000


	//----- nvinfo : EIATTR_MAXREG_COUNT
	.align		4
        /*002c*/ 	.byte	0x03, 0x1b
        /*002e*/ 	.short	0x00ff


	//----- nvinfo : EIATTR_MERCURY_ISA_VERSION
	.align		4
        /*0030*/ 	.byte	0x03, 0x5f
        /*0032*/ 	.short	0x0101


	//----- nvinfo : EIATTR_INT_WARP_WIDE_INSTR_OFFSETS
	.align		4
        /*0034*/ 	.byte	0x04, 0x31
        /*0036*/ 	.short	(.L_13 - .L_12)


	//   ....[0]....
.L_12:
        /*0038*/ 	.word	0x00000060


	//----- nvinfo : EIATTR_VRC_CTA_INIT_COUNT
	.align		4
.L_13:
        /*003c*/ 	.byte	0x02, 0x4a
	.zero		1
	.zero		1


	//----- nvinfo : EIATTR_EXIT_INSTR_OFFSETS
	.align		4
        /*0040*/ 	.byte	0x04, 0x1c
        /*0042*/ 	.short	(.L_15 - .L_14)


	//   ....[0]....
.L_14:
        /*0044*/ 	.word	0x00000030


	//   ....[1]....
        /*0048*/ 	.word	0x000000e0


	//----- nvinfo : EIATTR_CBANK_PARAM_SIZE
	.align		4
.L_15:
        /*004c*/ 	.byte	0x03, 0x19
        /*004e*/ 	.short	0x000c


	//----- nvinfo : EIATTR_PARAM_CBANK
	.align		4
        /*0050*/ 	.byte	0x04, 0x0a
        /*0052*/ 	.short	(.L_17 - .L_16)
	.align		4
.L_16:
        /*0054*/ 	.word	index@(.nv.constant0._Z31sub_relaxed_device_non_volatilePii)
        /*0058*/ 	.short	0x0380
        /*005a*/ 	.short	0x000c


	//----- nvinfo : EIATTR_SW_WAR
	.align		4
.L_17:
        /*005c*/ 	.byte	0x04, 0x36
        /*005e*/ 	.short	(.L_19 - .L_18)
.L_18:
        /*0060*/ 	.word	0x00000008
.L_19:


//--------------------- .nv.callgraph             --------------------------
	.section	.nv.callgraph,"",@"SHT_CUDA_CALLGRAPH"
	.align	4
	.sectionentsize	8
	.align		4
        /*0000*/ 	.word	0x00000000
	.align		4
        /*0004*/ 	.word	0xffffffff
	.align		4
        /*0008*/ 	.word	0x00000000
	.align		4
        /*000c*/ 	.word	0xfffffffe
	.align		4
        /*0010*/ 	.word	0x00000000
	.align		4
        /*0014*/ 	.word	0xfffffffd
	.align		4
        /*0018*/ 	.word	0x00000000
	.align		4
        /*001c*/ 	.word	0xfffffffc


//--------------------- .text._Z31sub_relaxed_device_non_volatilePii --------------------------
	.section	.text._Z31sub_relaxed_device_non_volatilePii,"ax",@progbits
	.align	128
        .global         _Z31sub_relaxed_device_non_volatilePii
        .type           _Z31sub_relaxed_device_non_volatilePii,@function
        .size           _Z31sub_relaxed_device_non_volatilePii,(.L_x_1 - _Z31sub_relaxed_device_non_volatilePii)
        .other          _Z31sub_relaxed_device_non_volatilePii,@"STO_CUDA_ENTRY STV_DEFAULT"
_Z31sub_relaxed_device_non_volatilePii:
.text._Z31sub_relaxed_device_non_volatilePii:
[----:B------:R-:W-:Y:S01]  /*0000*/  LDC R1, c[0x0][0x37c] ;  /* 0x0000df00ff017b82 */ /* 0x000fe20000000800 */
[----:B------:R-:W0:Y:S02]  /*0010*/  LDCU UR8, c[0x0][0x388] ;  /* 0x00007100ff0877ac */ /* 0x000e240008000800 */
[----:B0-----:R-:W-:-:S13]  /*0020*/  ISETP.NE.AND P0, PT, RZ, UR8, PT ;  /* 0x00000008ff007c0c */ /* 0x001fda000bf05270 */
[----:B------:R-:W-:Y:S05]  /*0030*/  @!P0 EXIT ;  /* 0x000000000000894d */ /* 0x000fea0003800000 */
[----:B------:R-:W0:Y:S01]  /*0040*/  S2R R0, SR_LANEID ;  /* 0x0000000000007919 */ /* 0x000e220000000000 */
[----:B------:R-:W1:Y:S01]  /*0050*/  LDC.64 R2, c[0x0][0x380] ;  /* 0x0000e000ff027b82 */ /* 0x000e620000000a00 */
[----:B------:R-:W-:Y:S01]  /*0060*/  VOTEU.ANY UR4, UPT, PT ;  /* 0x0000000000047886 */ /* 0x000fe200038e0100 */
[----:B------:R-:W1:Y:S01]  /*0070*/  LDCU.64 UR6, c[0x0][0x358] ;  /* 0x00006b00ff0677ac */ /* 0x000e620008000a00 */
[----:B------:R-:W-:Y:S01]  /*0080*/  IADD3 R5, PT, PT, RZ, -UR8, RZ ;  /* 0x80000008ff057c10 */ /* 0x000fe2000fffe0ff */
[----:B------:R-:W-:Y:S02]  /*0090*/  UFLO.U32 UR5, UR4 ;  /* 0x00000004000572bd */ /* 0x000fe400080e0000 */
[----:B------:R-:W-:-:S06]  /*00a0*/  UPOPC UR4, UR4 ;  /* 0x00000004000472bf */ /* 0x000fcc0008000000 */
[----:B------:R-:W-:Y:S01]  /*00b0*/  IMAD R5, R5, UR4, RZ ;  /* 0x0000000405057c24 */ /* 0x000fe2000f8e02ff */
[----:B0-----:R-:W-:-:S13]  /*00c0*/  ISETP.EQ.U32.AND P0, PT, R0, UR5, PT ;  /* 0x0000000500007c0c */ /* 0x001fda000bf02070 */
[----:B-1----:R-:W-:Y:S01]  /*00d0*/  @P0 ATOM.E.ADD.S32.STRONG.GPU PT, RZ, desc[UR6][R2.64], R5 ;  /* 0x8000000502ff098a */ /* 0x002fe200081ef306 */
[----:B------:R-:W-:Y:S05]  /*00e0*/  EXIT ;  /* 0x000000000000794d */ /* 0x000fea0003800000 */
.L_x_0:
[----:B------:R-:W-:-:S00]  /*00f0*/  BRA `(.L_x_0) ;  /* 0xfffffffc00fc7947 */ /* 0x000fc0000383ffff */
[----:B------:R-:W-:-:S00]  /*0100*/  NOP ;  /* 0x0000000000007918 */ /* 0x000fc00000000000 */
[----:B------:R-:W-:-:S00]  /*0110*/  NOP ;  /* 0x0000000000007918 */ /* 0x000fc00000000000 */
[----:B------:R-:W-:-:S00]  /*0120*/  NOP ;  /* 0x0000000000007918 */ /* 0x000fc00000000000 */
[----:B------:R-:W-:-:S00]  /*0130*/  NOP ;  /* 0x0000000000007918 */ /* 0x000fc00000000000 */
[----:B------:R-:W-:-:S00]  /*0140*/  NOP ;  /* 0x0000000000007918 */ /* 0x000fc00000000000 */
[----:B------:R-:W-:-:S00]  /*0150*/  NOP ;  /* 0x0000000000007918 */ /* 0x000fc00000000000 */
[----:B------:R-:W-:-:S00]  /*0160*/  NOP ;  /* 0x0000000000007918 */ /* 0x000fc00000000000 */
[----:B------:R-:W-:-:S00]  /*0170*/  NOP ;  /* 0x0000000000007918 */ /* 0x000fc00000000000 */
.L_x_1:


//--------------------- .nv.shared.reserved.0     --------------------------
	.section	.nv.shared.reserved.0,"aw",@nobits
	.weak		__nv_reservedSMEM_offset_0_alias
	.size		__nv_reservedSMEM_offset_0_alias, 0, 64
	.other		__nv_reservedSMEM_offset_0_alias,@"STO_CUDA_RESERVED_SHARED STV_DEFAULT"
__nv_reservedSMEM_offset_0_alias:
	.zero		0
	.zero		64


//--------------------- .nv.constant0._Z31sub_relaxed_device_non_volatilePii --------------------------
	.section	.nv.constant0._Z31sub_relaxed_device_non_volatilePii,"a",@progbits
	.sectionflags	@""
	.align	4
.nv.constant0._Z31sub_relaxed_device_non_volatilePii:
	.zero		908


//--------------------- SYMBOLS --------------------------

	.type		.nv.reservedSmem.offset0,@object
	.size		.nv.reservedSmem.offset0,0x4
